//
// Generated by NVIDIA NVVM Compiler
//
// Compiler Build ID: CL-36424714
// Cuda compilation tools, release 13.0, V13.0.88
// Based on NVVM 20.0.0
//

.version 9.0
.target sm_100
.address_size 64

	// .globl	_Z7naivMVMPdS_S_i
// _ZZ7goodMVMPdS_S_iE8mat_tile has been demoted
// _ZZ7goodMVMPdS_S_iE8vec_tile has been demoted

.visible .entry _Z7naivMVMPdS_S_i(
	.param .u64 .ptr .align 1 _Z7naivMVMPdS_S_i_param_0,
	.param .u64 .ptr .align 1 _Z7naivMVMPdS_S_i_param_1,
	.param .u64 .ptr .align 1 _Z7naivMVMPdS_S_i_param_2,
	.param .u32 _Z7naivMVMPdS_S_i_param_3
)
{
	.reg .pred 	%p<10>;
	.reg .b32 	%r<31>;
	.reg .b64 	%rd<47>;
	.reg .b64 	%fd<112>;

	ld.param.u64 	%rd16, [_Z7naivMVMPdS_S_i_param_0];
	ld.param.u64 	%rd17, [_Z7naivMVMPdS_S_i_param_1];
	ld.param.u64 	%rd15, [_Z7naivMVMPdS_S_i_param_2];
	ld.param.u32 	%r18, [_Z7naivMVMPdS_S_i_param_3];
	cvta.to.global.u64 	%rd1, %rd17;
	cvta.to.global.u64 	%rd2, %rd16;
	mov.u32 	%r19, %ctaid.y;
	mov.u32 	%r20, %ntid.y;
	mov.u32 	%r21, %tid.y;
	mad.lo.s32 	%r1, %r19, %r20, %r21;
	setp.lt.s32 	%p1, %r18, 1;
	mov.f64 	%fd111, 0d0000000000000000;
	@%p1 bra 	$L__BB0_13;
	mul.lo.s32 	%r2, %r18, %r1;
	and.b32  	%r3, %r18, 15;
	setp.lt.u32 	%p2, %r18, 16;
	mov.f64 	%fd111, 0d0000000000000000;
	mov.b32 	%r28, 0;
	@%p2 bra 	$L__BB0_4;
	and.b32  	%r28, %r18, 2147483632;
	neg.s32 	%r26, %r28;
	mul.wide.u32 	%rd18, %r2, 8;
	add.s64 	%rd19, %rd18, %rd2;
	add.s64 	%rd44, %rd19, 64;
	add.s64 	%rd43, %rd1, 64;
	mov.f64 	%fd111, 0d0000000000000000;
$L__BB0_3:
	.pragma "nounroll";
	ld.global.f64 	%fd18, [%rd44+-64];
	ld.global.f64 	%fd19, [%rd43+-64];
	fma.rn.f64 	%fd20, %fd18, %fd19, %fd111;
	ld.global.f64 	%fd21, [%rd44+-56];
	ld.global.f64 	%fd22, [%rd43+-56];
	fma.rn.f64 	%fd23, %fd21, %fd22, %fd20;
	ld.global.f64 	%fd24, [%rd44+-48];
	ld.global.f64 	%fd25, [%rd43+-48];
	fma.rn.f64 	%fd26, %fd24, %fd25, %fd23;
	ld.global.f64 	%fd27, [%rd44+-40];
	ld.global.f64 	%fd28, [%rd43+-40];
	fma.rn.f64 	%fd29, %fd27, %fd28, %fd26;
	ld.global.f64 	%fd30, [%rd44+-32];
	ld.global.f64 	%fd31, [%rd43+-32];
	fma.rn.f64 	%fd32, %fd30, %fd31, %fd29;
	ld.global.f64 	%fd33, [%rd44+-24];
	ld.global.f64 	%fd34, [%rd43+-24];
	fma.rn.f64 	%fd35, %fd33, %fd34, %fd32;
	ld.global.f64 	%fd36, [%rd44+-16];
	ld.global.f64 	%fd37, [%rd43+-16];
	fma.rn.f64 	%fd38, %fd36, %fd37, %fd35;
	ld.global.f64 	%fd39, [%rd44+-8];
	ld.global.f64 	%fd40, [%rd43+-8];
	fma.rn.f64 	%fd41, %fd39, %fd40, %fd38;
	ld.global.f64 	%fd42, [%rd44];
	ld.global.f64 	%fd43, [%rd43];
	fma.rn.f64 	%fd44, %fd42, %fd43, %fd41;
	ld.global.f64 	%fd45, [%rd44+8];
	ld.global.f64 	%fd46, [%rd43+8];
	fma.rn.f64 	%fd47, %fd45, %fd46, %fd44;
	ld.global.f64 	%fd48, [%rd44+16];
	ld.global.f64 	%fd49, [%rd43+16];
	fma.rn.f64 	%fd50, %fd48, %fd49, %fd47;
	ld.global.f64 	%fd51, [%rd44+24];
	ld.global.f64 	%fd52, [%rd43+24];
	fma.rn.f64 	%fd53, %fd51, %fd52, %fd50;
	ld.global.f64 	%fd54, [%rd44+32];
	ld.global.f64 	%fd55, [%rd43+32];
	fma.rn.f64 	%fd56, %fd54, %fd55, %fd53;
	ld.global.f64 	%fd57, [%rd44+40];
	ld.global.f64 	%fd58, [%rd43+40];
	fma.rn.f64 	%fd59, %fd57, %fd58, %fd56;
	ld.global.f64 	%fd60, [%rd44+48];
	ld.global.f64 	%fd61, [%rd43+48];
	fma.rn.f64 	%fd62, %fd60, %fd61, %fd59;
	ld.global.f64 	%fd63, [%rd44+56];
	ld.global.f64 	%fd64, [%rd43+56];
	fma.rn.f64 	%fd111, %fd63, %fd64, %fd62;
	add.s32 	%r26, %r26, 16;
	add.s64 	%rd44, %rd44, 128;
	add.s64 	%rd43, %rd43, 128;
	setp.ne.s32 	%p3, %r26, 0;
	@%p3 bra 	$L__BB0_3;
$L__BB0_4:
	setp.eq.s32 	%p4, %r3, 0;
	@%p4 bra 	$L__BB0_13;
	and.b32  	%r9, %r18, 7;
	setp.lt.u32 	%p5, %r3, 8;
	@%p5 bra 	$L__BB0_7;
	add.s32 	%r23, %r28, %r2;
	mul.wide.u32 	%rd20, %r23, 8;
	add.s64 	%rd21, %rd2, %rd20;
	ld.global.f64 	%fd66, [%rd21];
	cvt.u64.u32 	%rd22, %r28;
	mul.wide.u32 	%rd23, %r28, 8;
	add.s64 	%rd24, %rd1, %rd23;
	ld.global.f64 	%fd67, [%rd24];
	fma.rn.f64 	%fd68, %fd66, %fd67, %fd111;
	cvt.u64.u32 	%rd25, %r2;
	add.s64 	%rd26, %rd22, %rd25;
	shl.b64 	%rd27, %rd26, 3;
	add.s64 	%rd28, %rd2, %rd27;
	ld.global.f64 	%fd69, [%rd28+8];
	ld.global.f64 	%fd70, [%rd24+8];
	fma.rn.f64 	%fd71, %fd69, %fd70, %fd68;
	ld.global.f64 	%fd72, [%rd28+16];
	ld.global.f64 	%fd73, [%rd24+16];
	fma.rn.f64 	%fd74, %fd72, %fd73, %fd71;
	ld.global.f64 	%fd75, [%rd28+24];
	ld.global.f64 	%fd76, [%rd24+24];
	fma.rn.f64 	%fd77, %fd75, %fd76, %fd74;
	ld.global.f64 	%fd78, [%rd28+32];
	ld.global.f64 	%fd79, [%rd24+32];
	fma.rn.f64 	%fd80, %fd78, %fd79, %fd77;
	ld.global.f64 	%fd81, [%rd28+40];
	ld.global.f64 	%fd82, [%rd24+40];
	fma.rn.f64 	%fd83, %fd81, %fd82, %fd80;
	ld.global.f64 	%fd84, [%rd28+48];
	ld.global.f64 	%fd85, [%rd24+48];
	fma.rn.f64 	%fd86, %fd84, %fd85, %fd83;
	ld.global.f64 	%fd87, [%rd28+56];
	ld.global.f64 	%fd88, [%rd24+56];
	fma.rn.f64 	%fd111, %fd87, %fd88, %fd86;
	add.s32 	%r28, %r28, 8;
$L__BB0_7:
	setp.eq.s32 	%p6, %r9, 0;
	@%p6 bra 	$L__BB0_13;
	and.b32  	%r12, %r18, 3;
	setp.lt.u32 	%p7, %r9, 4;
	@%p7 bra 	$L__BB0_10;
	add.s32 	%r24, %r28, %r2;
	mul.wide.u32 	%rd29, %r24, 8;
	add.s64 	%rd30, %rd2, %rd29;
	ld.global.f64 	%fd90, [%rd30];
	cvt.u64.u32 	%rd31, %r28;
	mul.wide.u32 	%rd32, %r28, 8;
	add.s64 	%rd33, %rd1, %rd32;
	ld.global.f64 	%fd91, [%rd33];
	fma.rn.f64 	%fd92, %fd90, %fd91, %fd111;
	cvt.u64.u32 	%rd34, %r2;
	add.s64 	%rd35, %rd31, %rd34;
	shl.b64 	%rd36, %rd35, 3;
	add.s64 	%rd37, %rd2, %rd36;
	ld.global.f64 	%fd93, [%rd37+8];
	ld.global.f64 	%fd94, [%rd33+8];
	fma.rn.f64 	%fd95, %fd93, %fd94, %fd92;
	ld.global.f64 	%fd96, [%rd37+16];
	ld.global.f64 	%fd97, [%rd33+16];
	fma.rn.f64 	%fd98, %fd96, %fd97, %fd95;
	ld.global.f64 	%fd99, [%rd37+24];
	ld.global.f64 	%fd100, [%rd33+24];
	fma.rn.f64 	%fd111, %fd99, %fd100, %fd98;
	add.s32 	%r28, %r28, 4;
$L__BB0_10:
	setp.eq.s32 	%p8, %r12, 0;
	@%p8 bra 	$L__BB0_13;
	mul.wide.u32 	%rd38, %r28, 8;
	add.s64 	%rd46, %rd1, %rd38;
	add.s32 	%r25, %r28, %r2;
	mul.wide.u32 	%rd39, %r25, 8;
	add.s64 	%rd45, %rd2, %rd39;
	neg.s32 	%r30, %r12;
$L__BB0_12:
	.pragma "nounroll";
	ld.global.f64 	%fd101, [%rd45];
	ld.global.f64 	%fd102, [%rd46];
	fma.rn.f64 	%fd111, %fd101, %fd102, %fd111;
	add.s64 	%rd46, %rd46, 8;
	add.s64 	%rd45, %rd45, 8;
	add.s32 	%r30, %r30, 1;
	setp.ne.s32 	%p9, %r30, 0;
	@%p9 bra 	$L__BB0_12;
$L__BB0_13:
	cvta.to.global.u64 	%rd40, %rd15;
	mul.wide.u32 	%rd41, %r1, 8;
	add.s64 	%rd42, %rd40, %rd41;
	st.global.f64 	[%rd42], %fd111;
	ret;

}
	// .globl	_Z7goodMVMPdS_S_i
.visible .entry _Z7goodMVMPdS_S_i(
	.param .u64 .ptr .align 1 _Z7goodMVMPdS_S_i_param_0,
	.param .u64 .ptr .align 1 _Z7goodMVMPdS_S_i_param_1,
	.param .u64 .ptr .align 1 _Z7goodMVMPdS_S_i_param_2,
	.param .u32 _Z7goodMVMPdS_S_i_param_3
)
{
	.reg .b32 	%r<30>;
	.reg .b64 	%rd<27>;
	.reg .b64 	%fd<210>;
	// demoted variable
	.shared .align 8 .b8 _ZZ7goodMVMPdS_S_iE8mat_tile[32768];
	// demoted variable
	.shared .align 8 .b8 _ZZ7goodMVMPdS_S_iE8vec_tile[64];
	ld.param.u64 	%rd1, [_Z7goodMVMPdS_S_i_param_0];
	ld.param.u64 	%rd2, [_Z7goodMVMPdS_S_i_param_1];
	ld.param.u64 	%rd3, [_Z7goodMVMPdS_S_i_param_2];
	cvta.to.global.u64 	%rd4, %rd2;
	mov.u32 	%r1, %ctaid.y;
	shl.b32 	%r2, %r1, 6;
	mov.u32 	%r3, %tid.y;
	add.s32 	%r4, %r2, %r3;
	mov.u32 	%r5, %ctaid.x;
	shl.b32 	%r6, %r5, 6;
	mov.u32 	%r7, %tid.x;
	add.s32 	%r8, %r6, %r7;
	shl.b32 	%r9, %r7, 3;
	mov.u32 	%r10, _ZZ7goodMVMPdS_S_iE8mat_tile;
	add.s32 	%r11, %r10, %r9;
	mov.u32 	%r12, %nctaid.x;
	cvta.to.global.u64 	%rd5, %rd1;
	mul.lo.s32 	%r13, %r12, %r4;
	shl.b32 	%r14, %r13, 6;
	add.s32 	%r15, %r8, %r14;
	mul.wide.s32 	%rd6, %r15, 8;
	add.s64 	%rd7, %rd5, %rd6;
	ld.global.f64 	%fd1, [%rd7];
	shl.b32 	%r16, %r3, 9;
	add.s32 	%r17, %r11, %r16;
	st.shared.f64 	[%r17], %fd1;
	shl.b32 	%r18, %r12, 9;
	add.s32 	%r19, %r15, %r18;
	mul.wide.s32 	%rd8, %r19, 8;
	add.s64 	%rd9, %rd5, %rd8;
	ld.global.f64 	%fd2, [%rd9];
	st.shared.f64 	[%r17+4096], %fd2;
	shl.b32 	%r20, %r12, 10;
	add.s32 	%r21, %r15, %r20;
	mul.wide.s32 	%rd10, %r21, 8;
	add.s64 	%rd11, %rd5, %rd10;
	ld.global.f64 	%fd3, [%rd11];
	st.shared.f64 	[%r17+8192], %fd3;
	add.s32 	%r22, %r21, %r18;
	mul.wide.s32 	%rd12, %r22, 8;
	add.s64 	%rd13, %rd5, %rd12;
	ld.global.f64 	%fd4, [%rd13];
	st.shared.f64 	[%r17+12288], %fd4;
	shl.b32 	%r23, %r12, 11;
	add.s32 	%r24, %r15, %r23;
	mul.wide.s32 	%rd14, %r24, 8;
	add.s64 	%rd15, %rd5, %rd14;
	ld.global.f64 	%fd5, [%rd15];
	st.shared.f64 	[%r17+16384], %fd5;
	add.s32 	%r25, %r24, %r18;
	mul.wide.s32 	%rd16, %r25, 8;
	add.s64 	%rd17, %rd5, %rd16;
	ld.global.f64 	%fd6, [%rd17];
	st.shared.f64 	[%r17+20480], %fd6;
	add.s32 	%r26, %r24, %r20;
	mul.wide.s32 	%rd18, %r26, 8;
	add.s64 	%rd19, %rd5, %rd18;
	ld.global.f64 	%fd7, [%rd19];
	st.shared.f64 	[%r17+24576], %fd7;
	add.s32 	%r27, %r26, %r18;
	mul.wide.s32 	%rd20, %r27, 8;
	add.s64 	%rd21, %rd5, %rd20;
	ld.global.f64 	%fd8, [%rd21];
	st.shared.f64 	[%r17+28672], %fd8;
	mul.wide.u32 	%rd22, %r3, 8;
	add.s64 	%rd23, %rd4, %rd22;
	ld.global.f64 	%fd9, [%rd23];
	st.shared.f64 	[_ZZ7goodMVMPdS_S_iE8vec_tile], %fd9;
	ld.global.f64 	%fd10, [%rd23+8];
	st.shared.f64 	[_ZZ7goodMVMPdS_S_iE8vec_tile+8], %fd10;
	ld.global.f64 	%fd11, [%rd23+16];
	st.shared.f64 	[_ZZ7goodMVMPdS_S_iE8vec_tile+16], %fd11;
	ld.global.f64 	%fd12, [%rd23+24];
	st.shared.f64 	[_ZZ7goodMVMPdS_S_iE8vec_tile+24], %fd12;
	ld.global.f64 	%fd13, [%rd23+32];
	st.shared.f64 	[_ZZ7goodMVMPdS_S_iE8vec_tile+32], %fd13;
	ld.global.f64 	%fd14, [%rd23+40];
	st.shared.f64 	[_ZZ7goodMVMPdS_S_iE8vec_tile+40], %fd14;
	ld.global.f64 	%fd15, [%rd23+48];
	st.shared.f64 	[_ZZ7goodMVMPdS_S_iE8vec_tile+48], %fd15;
	ld.global.f64 	%fd16, [%rd23+56];
	st.shared.f64 	[_ZZ7goodMVMPdS_S_iE8vec_tile+56], %fd16;
	bar.sync 	0;
	shl.b32 	%r28, %r4, 9;
	add.s32 	%r29, %r10, %r28;
	ld.shared.f64 	%fd17, [%r29];
	ld.shared.f64 	%fd18, [_ZZ7goodMVMPdS_S_iE8vec_tile];
	fma.rn.f64 	%fd19, %fd17, %fd18, 0d0000000000000000;
	ld.shared.f64 	%fd20, [%r29+8];
	ld.shared.f64 	%fd21, [_ZZ7goodMVMPdS_S_iE8vec_tile+8];
	fma.rn.f64 	%fd22, %fd20, %fd21, %fd19;
	ld.shared.f64 	%fd23, [%r29+16];
	ld.shared.f64 	%fd24, [_ZZ7goodMVMPdS_S_iE8vec_tile+16];
	fma.rn.f64 	%fd25, %fd23, %fd24, %fd22;
	ld.shared.f64 	%fd26, [%r29+24];
	ld.shared.f64 	%fd27, [_ZZ7goodMVMPdS_S_iE8vec_tile+24];
	fma.rn.f64 	%fd28, %fd26, %fd27, %fd25;
	ld.shared.f64 	%fd29, [%r29+32];
	ld.shared.f64 	%fd30, [_ZZ7goodMVMPdS_S_iE8vec_tile+32];
	fma.rn.f64 	%fd31, %fd29, %fd30, %fd28;
	ld.shared.f64 	%fd32, [%r29+40];
	ld.shared.f64 	%fd33, [_ZZ7goodMVMPdS_S_iE8vec_tile+40];
	fma.rn.f64 	%fd34, %fd32, %fd33, %fd31;
	ld.shared.f64 	%fd35, [%r29+48];
	ld.shared.f64 	%fd36, [_ZZ7goodMVMPdS_S_iE8vec_tile+48];
	fma.rn.f64 	%fd37, %fd35, %fd36, %fd34;
	ld.shared.f64 	%fd38, [%r29+56];
	ld.shared.f64 	%fd39, [_ZZ7goodMVMPdS_S_iE8vec_tile+56];
	fma.rn.f64 	%fd40, %fd38, %fd39, %fd37;
	ld.shared.f64 	%fd41, [%r29+64];
	ld.shared.f64 	%fd42, [_ZZ7goodMVMPdS_S_iE8vec_tile+64];
	fma.rn.f64 	%fd43, %fd41, %fd42, %fd40;
	ld.shared.f64 	%fd44, [%r29+72];
	ld.shared.f64 	%fd45, [_ZZ7goodMVMPdS_S_iE8vec_tile+72];
	fma.rn.f64 	%fd46, %fd44, %fd45, %fd43;
	ld.shared.f64 	%fd47, [%r29+80];
	ld.shared.f64 	%fd48, [_ZZ7goodMVMPdS_S_iE8vec_tile+80];
	fma.rn.f64 	%fd49, %fd47, %fd48, %fd46;
	ld.shared.f64 	%fd50, [%r29+88];
	ld.shared.f64 	%fd51, [_ZZ7goodMVMPdS_S_iE8vec_tile+88];
	fma.rn.f64 	%fd52, %fd50, %fd51, %fd49;
	ld.shared.f64 	%fd53, [%r29+96];
	ld.shared.f64 	%fd54, [_ZZ7goodMVMPdS_S_iE8vec_tile+96];
	fma.rn.f64 	%fd55, %fd53, %fd54, %fd52;
	ld.shared.f64 	%fd56, [%r29+104];
	ld.shared.f64 	%fd57, [_ZZ7goodMVMPdS_S_iE8vec_tile+104];
	fma.rn.f64 	%fd58, %fd56, %fd57, %fd55;
	ld.shared.f64 	%fd59, [%r29+112];
	ld.shared.f64 	%fd60, [_ZZ7goodMVMPdS_S_iE8vec_tile+112];
	fma.rn.f64 	%fd61, %fd59, %fd60, %fd58;
	ld.shared.f64 	%fd62, [%r29+120];
	ld.shared.f64 	%fd63, [_ZZ7goodMVMPdS_S_iE8vec_tile+120];
	fma.rn.f64 	%fd64, %fd62, %fd63, %fd61;
	ld.shared.f64 	%fd65, [%r29+128];
	ld.shared.f64 	%fd66, [_ZZ7goodMVMPdS_S_iE8vec_tile+128];
	fma.rn.f64 	%fd67, %fd65, %fd66, %fd64;
	ld.shared.f64 	%fd68, [%r29+136];
	ld.shared.f64 	%fd69, [_ZZ7goodMVMPdS_S_iE8vec_tile+136];
	fma.rn.f64 	%fd70, %fd68, %fd69, %fd67;
	ld.shared.f64 	%fd71, [%r29+144];
	ld.shared.f64 	%fd72, [_ZZ7goodMVMPdS_S_iE8vec_tile+144];
	fma.rn.f64 	%fd73, %fd71, %fd72, %fd70;
	ld.shared.f64 	%fd74, [%r29+152];
	ld.shared.f64 	%fd75, [_ZZ7goodMVMPdS_S_iE8vec_tile+152];
	fma.rn.f64 	%fd76, %fd74, %fd75, %fd73;
	ld.shared.f64 	%fd77, [%r29+160];
	ld.shared.f64 	%fd78, [_ZZ7goodMVMPdS_S_iE8vec_tile+160];
	fma.rn.f64 	%fd79, %fd77, %fd78, %fd76;
	ld.shared.f64 	%fd80, [%r29+168];
	ld.shared.f64 	%fd81, [_ZZ7goodMVMPdS_S_iE8vec_tile+168];
	fma.rn.f64 	%fd82, %fd80, %fd81, %fd79;
	ld.shared.f64 	%fd83, [%r29+176];
	ld.shared.f64 	%fd84, [_ZZ7goodMVMPdS_S_iE8vec_tile+176];
	fma.rn.f64 	%fd85, %fd83, %fd84, %fd82;
	ld.shared.f64 	%fd86, [%r29+184];
	ld.shared.f64 	%fd87, [_ZZ7goodMVMPdS_S_iE8vec_tile+184];
	fma.rn.f64 	%fd88, %fd86, %fd87, %fd85;
	ld.shared.f64 	%fd89, [%r29+192];
	ld.shared.f64 	%fd90, [_ZZ7goodMVMPdS_S_iE8vec_tile+192];
	fma.rn.f64 	%fd91, %fd89, %fd90, %fd88;
	ld.shared.f64 	%fd92, [%r29+200];
	ld.shared.f64 	%fd93, [_ZZ7goodMVMPdS_S_iE8vec_tile+200];
	fma.rn.f64 	%fd94, %fd92, %fd93, %fd91;
	ld.shared.f64 	%fd95, [%r29+208];
	ld.shared.f64 	%fd96, [_ZZ7goodMVMPdS_S_iE8vec_tile+208];
	fma.rn.f64 	%fd97, %fd95, %fd96, %fd94;
	ld.shared.f64 	%fd98, [%r29+216];
	ld.shared.f64 	%fd99, [_ZZ7goodMVMPdS_S_iE8vec_tile+216];
	fma.rn.f64 	%fd100, %fd98, %fd99, %fd97;
	ld.shared.f64 	%fd101, [%r29+224];
	ld.shared.f64 	%fd102, [_ZZ7goodMVMPdS_S_iE8vec_tile+224];
	fma.rn.f64 	%fd103, %fd101, %fd102, %fd100;
	ld.shared.f64 	%fd104, [%r29+232];
	ld.shared.f64 	%fd105, [_ZZ7goodMVMPdS_S_iE8vec_tile+232];
	fma.rn.f64 	%fd106, %fd104, %fd105, %fd103;
	ld.shared.f64 	%fd107, [%r29+240];
	ld.shared.f64 	%fd108, [_ZZ7goodMVMPdS_S_iE8vec_tile+240];
	fma.rn.f64 	%fd109, %fd107, %fd108, %fd106;
	ld.shared.f64 	%fd110, [%r29+248];
	ld.shared.f64 	%fd111, [_ZZ7goodMVMPdS_S_iE8vec_tile+248];
	fma.rn.f64 	%fd112, %fd110, %fd111, %fd109;
	ld.shared.f64 	%fd113, [%r29+256];
	ld.shared.f64 	%fd114, [_ZZ7goodMVMPdS_S_iE8vec_tile+256];
	fma.rn.f64 	%fd115, %fd113, %fd114, %fd112;
	ld.shared.f64 	%fd116, [%r29+264];
	ld.shared.f64 	%fd117, [_ZZ7goodMVMPdS_S_iE8vec_tile+264];
	fma.rn.f64 	%fd118, %fd116, %fd117, %fd115;
	ld.shared.f64 	%fd119, [%r29+272];
	ld.shared.f64 	%fd120, [_ZZ7goodMVMPdS_S_iE8vec_tile+272];
	fma.rn.f64 	%fd121, %fd119, %fd120, %fd118;
	ld.shared.f64 	%fd122, [%r29+280];
	ld.shared.f64 	%fd123, [_ZZ7goodMVMPdS_S_iE8vec_tile+280];
	fma.rn.f64 	%fd124, %fd122, %fd123, %fd121;
	ld.shared.f64 	%fd125, [%r29+288];
	ld.shared.f64 	%fd126, [_ZZ7goodMVMPdS_S_iE8vec_tile+288];
	fma.rn.f64 	%fd127, %fd125, %fd126, %fd124;
	ld.shared.f64 	%fd128, [%r29+296];
	ld.shared.f64 	%fd129, [_ZZ7goodMVMPdS_S_iE8vec_tile+296];
	fma.rn.f64 	%fd130, %fd128, %fd129, %fd127;
	ld.shared.f64 	%fd131, [%r29+304];
	ld.shared.f64 	%fd132, [_ZZ7goodMVMPdS_S_iE8vec_tile+304];
	fma.rn.f64 	%fd133, %fd131, %fd132, %fd130;
	ld.shared.f64 	%fd134, [%r29+312];
	ld.shared.f64 	%fd135, [_ZZ7goodMVMPdS_S_iE8vec_tile+312];
	fma.rn.f64 	%fd136, %fd134, %fd135, %fd133;
	ld.shared.f64 	%fd137, [%r29+320];
	ld.shared.f64 	%fd138, [_ZZ7goodMVMPdS_S_iE8vec_tile+320];
	fma.rn.f64 	%fd139, %fd137, %fd138, %fd136;
	ld.shared.f64 	%fd140, [%r29+328];
	ld.shared.f64 	%fd141, [_ZZ7goodMVMPdS_S_iE8vec_tile+328];
	fma.rn.f64 	%fd142, %fd140, %fd141, %fd139;
	ld.shared.f64 	%fd143, [%r29+336];
	ld.shared.f64 	%fd144, [_ZZ7goodMVMPdS_S_iE8vec_tile+336];
	fma.rn.f64 	%fd145, %fd143, %fd144, %fd142;
	ld.shared.f64 	%fd146, [%r29+344];
	ld.shared.f64 	%fd147, [_ZZ7goodMVMPdS_S_iE8vec_tile+344];
	fma.rn.f64 	%fd148, %fd146, %fd147, %fd145;
	ld.shared.f64 	%fd149, [%r29+352];
	ld.shared.f64 	%fd150, [_ZZ7goodMVMPdS_S_iE8vec_tile+352];
	fma.rn.f64 	%fd151, %fd149, %fd150, %fd148;
	ld.shared.f64 	%fd152, [%r29+360];
	ld.shared.f64 	%fd153, [_ZZ7goodMVMPdS_S_iE8vec_tile+360];
	fma.rn.f64 	%fd154, %fd152, %fd153, %fd151;
	ld.shared.f64 	%fd155, [%r29+368];
	ld.shared.f64 	%fd156, [_ZZ7goodMVMPdS_S_iE8vec_tile+368];
	fma.rn.f64 	%fd157, %fd155, %fd156, %fd154;
	ld.shared.f64 	%fd158, [%r29+376];
	ld.shared.f64 	%fd159, [_ZZ7goodMVMPdS_S_iE8vec_tile+376];
	fma.rn.f64 	%fd160, %fd158, %fd159, %fd157;
	ld.shared.f64 	%fd161, [%r29+384];
	ld.shared.f64 	%fd162, [_ZZ7goodMVMPdS_S_iE8vec_tile+384];
	fma.rn.f64 	%fd163, %fd161, %fd162, %fd160;
	ld.shared.f64 	%fd164, [%r29+392];
	ld.shared.f64 	%fd165, [_ZZ7goodMVMPdS_S_iE8vec_tile+392];
	fma.rn.f64 	%fd166, %fd164, %fd165, %fd163;
	ld.shared.f64 	%fd167, [%r29+400];
	ld.shared.f64 	%fd168, [_ZZ7goodMVMPdS_S_iE8vec_tile+400];
	fma.rn.f64 	%fd169, %fd167, %fd168, %fd166;
	ld.shared.f64 	%fd170, [%r29+408];
	ld.shared.f64 	%fd171, [_ZZ7goodMVMPdS_S_iE8vec_tile+408];
	fma.rn.f64 	%fd172, %fd170, %fd171, %fd169;
	ld.shared.f64 	%fd173, [%r29+416];
	ld.shared.f64 	%fd174, [_ZZ7goodMVMPdS_S_iE8vec_tile+416];
	fma.rn.f64 	%fd175, %fd173, %fd174, %fd172;
	ld.shared.f64 	%fd176, [%r29+424];
	ld.shared.f64 	%fd177, [_ZZ7goodMVMPdS_S_iE8vec_tile+424];
	fma.rn.f64 	%fd178, %fd176, %fd177, %fd175;
	ld.shared.f64 	%fd179, [%r29+432];
	ld.shared.f64 	%fd180, [_ZZ7goodMVMPdS_S_iE8vec_tile+432];
	fma.rn.f64 	%fd181, %fd179, %fd180, %fd178;
	ld.shared.f64 	%fd182, [%r29+440];
	ld.shared.f64 	%fd183, [_ZZ7goodMVMPdS_S_iE8vec_tile+440];
	fma.rn.f64 	%fd184, %fd182, %fd183, %fd181;
	ld.shared.f64 	%fd185, [%r29+448];
	ld.shared.f64 	%fd186, [_ZZ7goodMVMPdS_S_iE8vec_tile+448];
	fma.rn.f64 	%fd187, %fd185, %fd186, %fd184;
	ld.shared.f64 	%fd188, [%r29+456];
	ld.shared.f64 	%fd189, [_ZZ7goodMVMPdS_S_iE8vec_tile+456];
	fma.rn.f64 	%fd190, %fd188, %fd189, %fd187;
	ld.shared.f64 	%fd191, [%r29+464];
	ld.shared.f64 	%fd192, [_ZZ7goodMVMPdS_S_iE8vec_tile+464];
	fma.rn.f64 	%fd193, %fd191, %fd192, %fd190;
	ld.shared.f64 	%fd194, [%r29+472];
	ld.shared.f64 	%fd195, [_ZZ7goodMVMPdS_S_iE8vec_tile+472];
	fma.rn.f64 	%fd196, %fd194, %fd195, %fd193;
	ld.shared.f64 	%fd197, [%r29+480];
	ld.shared.f64 	%fd198, [_ZZ7goodMVMPdS_S_iE8vec_tile+480];
	fma.rn.f64 	%fd199, %fd197, %fd198, %fd196;
	ld.shared.f64 	%fd200, [%r29+488];
	ld.shared.f64 	%fd201, [_ZZ7goodMVMPdS_S_iE8vec_tile+488];
	fma.rn.f64 	%fd202, %fd200, %fd201, %fd199;
	ld.shared.f64 	%fd203, [%r29+496];
	ld.shared.f64 	%fd204, [_ZZ7goodMVMPdS_S_iE8vec_tile+496];
	fma.rn.f64 	%fd205, %fd203, %fd204, %fd202;
	ld.shared.f64 	%fd206, [%r29+504];
	ld.shared.f64 	%fd207, [_ZZ7goodMVMPdS_S_iE8vec_tile+504];
	fma.rn.f64 	%fd208, %fd206, %fd207, %fd205;
	cvta.to.global.u64 	%rd24, %rd3;
	mul.wide.u32 	%rd25, %r4, 8;
	add.s64 	%rd26, %rd24, %rd25;
	atom.global.add.f64 	%fd209, [%rd26], %fd208;
	ret;

}


// ===== COMPILED SASS (sm_100) =====

	.target	sm_100

	.elftype	@"ET_EXEC"


//--------------------- .note.nv.tkinfo           --------------------------
	.section	.note.nv.tkinfo,"",@"SHT_NOTE"
	.sectionflags	@"SHF_NOTE_NV_TKINFO"
	.tkinfo
        /*0018*/ 	.word	0x00000002
        /*0030*/ 	.string	""
        /*0030*/ 	.string	"ptxas"
        /*0030*/ 	.string	"Cuda compilation tools, release 13.0, V13.0.88"
        /*0030*/ 	.string	"Build cuda_13.0.r13.0/compiler.36424714_0"
        /*0030*/ 	.string	"-arch sm_100 -m 64 "



//--------------------- .note.nv.cuinfo           --------------------------
	.section	.note.nv.cuinfo,"",@"SHT_NOTE"
	.sectionflags	@"SHF_NOTE_NV_CUINFO"
        /*0018*/ 	.short	0x0002
        /*001a*/ 	.short	0x0064
        /*001c*/ 	.short	0x0082
	.zero		2


//--------------------- .nv.info                  --------------------------
	.section	.nv.info,"",@"SHT_CUDA_INFO"
	.align	4


	//----- nvinfo : EIATTR_REGCOUNT
	.align		4
        /*0000*/ 	.byte	0x04, 0x2f
        /*0002*/ 	.short	(.L_1 - .L_0)
	.align		4
.L_0:
        /*0004*/ 	.word	index@(_Z7naivMVMPdS_S_i)
        /*0008*/ 	.word	0x00000020


	//----- nvinfo : EIATTR_FRAME_SIZE
	.align		4
.L_1:
        /*000c*/ 	.byte	0x04, 0x11
        /*000e*/ 	.short	(.L_3 - .L_2)
	.align		4
.L_2:
        /*0010*/ 	.word	index@(_Z7naivMVMPdS_S_i)
        /*0014*/ 	.word	0x00000000


	//----- nvinfo : EIATTR_REGCOUNT
	.align		4
.L_3:
        /*0018*/ 	.byte	0x04, 0x2f
        /*001a*/ 	.short	(.L_5 - .L_4)
	.align		4
.L_4:
        /*001c*/ 	.word	index@(_Z7goodMVMPdS_S_i)
        /*0020*/ 	.word	0x0000002a


	//----- nvinfo : EIATTR_FRAME_SIZE
	.align		4
.L_5:
        /*0024*/ 	.byte	0x04, 0x11
        /*0026*/ 	.short	(.L_7 - .L_6)
	.align		4
.L_6:
        /*0028*/ 	.word	index@(_Z7goodMVMPdS_S_i)
        /*002c*/ 	.word	0x00000000


	//----- nvinfo : EIATTR_MIN_STACK_SIZE
	.align		4
.L_7:
        /*0030*/ 	.byte	0x04, 0x12
        /*0032*/ 	.short	(.L_9 - .L_8)
	.align		4
.L_8:
        /*0034*/ 	.word	index@(_Z7goodMVMPdS_S_i)
        /*0038*/ 	.word	0x00000000


	//----- nvinfo : EIATTR_MIN_STACK_SIZE
	.align		4
.L_9:
        /*003c*/ 	.byte	0x04, 0x12
        /*003e*/ 	.short	(.L_11 - .L_10)
	.align		4
.L_10:
        /*0040*/ 	.word	index@(_Z7naivMVMPdS_S_i)
        /*0044*/ 	.word	0x00000000
.L_11:


//--------------------- .nv.compat                --------------------------
	.section	.nv.compat,"",@"SHT_CUDA_COMPAT_INFO"
	.align	4
        /*0000*/ 	.byte	0x02, 0x09, 0x00, 0x00, 0x02, 0x02, 0x01, 0x00, 0x02, 0x05, 0x05, 0x00, 0x03, 0x07, 0x01, 0x01
        /*0010*/ 	.byte	0x02, 0x03, 0x00, 0x00, 0x02, 0x06, 0x01, 0x00, 0x04, 0x0b, 0x08, 0x00, 0x01, 0x00, 0x00, 0x00
        /*0020*/ 	.byte	0x00, 0x00, 0x00, 0x00


//--------------------- .nv.info._Z7goodMVMPdS_S_i --------------------------
	.section	.nv.info._Z7goodMVMPdS_S_i,"",@"SHT_CUDA_INFO"
	.sectionflags	@""
	.align	4


	//----- nvinfo : EIATTR_CUDA_API_VERSION
	.align		4
        /*0000*/ 	.byte	0x04, 0x37
        /*0002*/ 	.short	(.L_13 - .L_12)
.L_12:
        /*0004*/ 	.word	0x00000082


	//----- nvinfo : EIATTR_KPARAM_INFO
	.align		4
.L_13:
        /*0008*/ 	.byte	0x04, 0x17
        /*000a*/ 	.short	(.L_15 - .L_14)
.L_14:
        /*000c*/ 	.word	0x00000000
        /*0010*/ 	.short	0x0003
        /*0012*/ 	.short	0x0018
        /*0014*/ 	.byte	0x00, 0xf0, 0x11, 0x00


	//----- nvinfo : EIATTR_KPARAM_INFO
	.align		4
.L_15:
        /*0018*/ 	.byte	0x04, 0x17
        /*001a*/ 	.short	(.L_17 - .L_16)
.L_16:
        /*001c*/ 	.word	0x00000000
        /*0020*/ 	.short	0x0002
        /*0022*/ 	.short	0x0010
        /*0024*/ 	.byte	0x00, 0xf5, 0x21, 0x00


	//----- nvinfo : EIATTR_KPARAM_INFO
	.align		4
.L_17:
        /*0028*/ 	.byte	0x04, 0x17
        /*002a*/ 	.short	(.L_19 - .L_18)
.L_18:
        /*002c*/ 	.word	0x00000000
        /*0030*/ 	.short	0x0001
        /*0032*/ 	.short	0x0008
        /*0034*/ 	.byte	0x00, 0xf5, 0x21, 0x00


	//----- nvinfo : EIATTR_KPARAM_INFO
	.align		4
.L_19:
        /*0038*/ 	.byte	0x04, 0x17
        /*003a*/ 	.short	(.L_21 - .L_20)
.L_20:
        /*003c*/ 	.word	0x00000000
        /*0040*/ 	.short	0x0000
        /*0042*/ 	.short	0x0000
        /*0044*/ 	.byte	0x00, 0xf5, 0x21, 0x00


	//----- nvinfo : EIATTR_SPARSE_MMA_MASK
	.align		4
.L_21:
        /*0048*/ 	.byte	0x03, 0x50
        /*004a*/ 	.short	0x0000


	//----- nvinfo : EIATTR_MAXREG_COUNT
	.align		4
        /*004c*/ 	.byte	0x03, 0x1b
        /*004e*/ 	.short	0x00ff


	//----- nvinfo : EIATTR_NUM_BARRIERS
	.align		4
        /*0050*/ 	.byte	0x02, 0x4c
        /*0052*/ 	.byte	0x01
	.zero		1


	//----- nvinfo : EIATTR_MERCURY_ISA_VERSION
	.align		4
        /*0054*/ 	.byte	0x03, 0x5f
        /*0056*/ 	.short	0x0101


	//----- nvinfo : EIATTR_VRC_CTA_INIT_COUNT
	.align		4
        /*0058*/ 	.byte	0x02, 0x4a
	.zero		1
	.zero		1


	//----- nvinfo : EIATTR_EXIT_INSTR_OFFSETS
	.align		4
        /*005c*/ 	.byte	0x04, 0x1c
        /*005e*/ 	.short	(.L_23 - .L_22)


	//   ....[0]....
.L_22:
        /*0060*/ 	.word	0x00000c30


	//----- nvinfo : EIATTR_CBANK_PARAM_SIZE
	.align		4
.L_23:
        /*0064*/ 	.byte	0x03, 0x19
        /*0066*/ 	.short	0x001c


	//----- nvinfo : EIATTR_PARAM_CBANK
	.align		4
        /*0068*/ 	.byte	0x04, 0x0a
        /*006a*/ 	.short	(.L_25 - .L_24)
	.align		4
.L_24:
        /*006c*/ 	.word	index@(.nv.constant0._Z7goodMVMPdS_S_i)
        /*0070*/ 	.short	0x0380
        /*0072*/ 	.short	0x001c


	//----- nvinfo : EIATTR_SW_WAR
	.align		4
.L_25:
        /*0074*/ 	.byte	0x04, 0x36
        /*0076*/ 	.short	(.L_27 - .L_26)
.L_26:
        /*0078*/ 	.word	0x00000008
.L_27:


//--------------------- .nv.info._Z7naivMVMPdS_S_i --------------------------
	.section	.nv.info._Z7naivMVMPdS_S_i,"",@"SHT_CUDA_INFO"
	.sectionflags	@""
	.align	4


	//----- nvinfo : EIATTR_CUDA_API_VERSION
	.align		4
        /*0000*/ 	.byte	0x04, 0x37
        /*0002*/ 	.short	(.L_29 - .L_28)
.L_28:
        /*0004*/ 	.word	0x00000082


	//----- nvinfo : EIATTR_KPARAM_INFO
	.align		4
.L_29:
        /*0008*/ 	.byte	0x04, 0x17
        /*000a*/ 	.short	(.L_31 - .L_30)
.L_30:
        /*000c*/ 	.word	0x00000000
        /*0010*/ 	.short	0x0003
        /*0012*/ 	.short	0x0018
        /*0014*/ 	.byte	0x00, 0xf0, 0x11, 0x00


	//----- nvinfo : EIATTR_KPARAM_INFO
	.align		4
.L_31:
        /*0018*/ 	.byte	0x04, 0x17
        /*001a*/ 	.short	(.L_33 - .L_32)
.L_32:
        /*001c*/ 	.word	0x00000000
        /*0020*/ 	.short	0x0002
        /*0022*/ 	.short	0x0010
        /*0024*/ 	.byte	0x00, 0xf5, 0x21, 0x00


	//----- nvinfo : EIATTR_KPARAM_INFO
	.align		4
.L_33:
        /*0028*/ 	.byte	0x04, 0x17
        /*002a*/ 	.short	(.L_35 - .L_34)
.L_34:
        /*002c*/ 	.word	0x00000000
        /*0030*/ 	.short	0x0001
        /*0032*/ 	.short	0x0008
        /*0034*/ 	.byte	0x00, 0xf5, 0x21, 0x00


	//----- nvinfo : EIATTR_KPARAM_INFO
	.align		4
.L_35:
        /*0038*/ 	.byte	0x04, 0x17
        /*003a*/ 	.short	(.L_37 - .L_36)
.L_36:
        /*003c*/ 	.word	0x00000000
        /*0040*/ 	.short	0x0000
        /*0042*/ 	.short	0x0000
        /*0044*/ 	.byte	0x00, 0xf5, 0x21, 0x00


	//----- nvinfo : EIATTR_SPARSE_MMA_MASK
	.align		4
.L_37:
        /*0048*/ 	.byte	0x03, 0x50
        /*004a*/ 	.short	0x0000


	//----- nvinfo : EIATTR_MAXREG_COUNT
	.align		4
        /*004c*/ 	.byte	0x03, 0x1b
        /*004e*/ 	.short	0x00ff


	//----- nvinfo : EIATTR_MERCURY_ISA_VERSION
	.align		4
        /*0050*/ 	.byte	0x03, 0x5f
        /*0052*/ 	.short	0x0101


	//----- nvinfo : EIATTR_VRC_CTA_INIT_COUNT
	.align		4
        /*0054*/ 	.byte	0x02, 0x4a
	.zero		1
	.zero		1


	//----- nvinfo : EIATTR_EXIT_INSTR_OFFSETS
	.align		4
        /*0058*/ 	.byte	0x04, 0x1c
        /*005a*/ 	.short	(.L_39 - .L_38)


	//   ....[0]....
.L_38:
        /*005c*/ 	.word	0x00000b90


	//----- nvinfo : EIATTR_CBANK_PARAM_SIZE
	.align		4
.L_39:
        /*0060*/ 	.byte	0x03, 0x19
        /*0062*/ 	.short	0x001c


	//----- nvinfo : EIATTR_PARAM_CBANK
	.align		4
        /*0064*/ 	.byte	0x04, 0x0a
        /*0066*/ 	.short	(.L_41 - .L_40)
	.align		4
.L_40:
        /*0068*/ 	.word	index@(.nv.constant0._Z7naivMVMPdS_S_i)
        /*006c*/ 	.short	0x0380
        /*006e*/ 	.short	0x001c


	//----- nvinfo : EIATTR_SW_WAR
	.align		4
.L_41:
        /*0070*/ 	.byte	0x04, 0x36
        /*0072*/ 	.short	(.L_43 - .L_42)
.L_42:
        /*0074*/ 	.word	0x00000008
.L_43:


//--------------------- .nv.callgraph             --------------------------
	.section	.nv.callgraph,"",@"SHT_CUDA_CALLGRAPH"
	.align	4
	.sectionentsize	8
	.align		4
        /*0000*/ 	.word	0x00000000
	.align		4
        /*0004*/ 	.word	0xffffffff
	.align		4
        /*0008*/ 	.word	0x00000000
	.align		4
        /*000c*/ 	.word	0xfffffffe
	.align		4
        /*0010*/ 	.word	0x00000000
	.align		4
        /*0014*/ 	.word	0xfffffffd
	.align		4
        /*0018*/ 	.word	0x00000000
	.align		4
        /*001c*/ 	.word	0xfffffffc


//--------------------- .text._Z7goodMVMPdS_S_i   --------------------------
	.section	.text._Z7goodMVMPdS_S_i,"ax",@progbits
	.align	128
        .global         _Z7goodMVMPdS_S_i
        .type           _Z7goodMVMPdS_S_i,@function
        .size           _Z7goodMVMPdS_S_i,(.L_x_8 - _Z7goodMVMPdS_S_i)
        .other          _Z7goodMVMPdS_S_i,@"STO_CUDA_ENTRY STV_DEFAULT"
_Z7goodMVMPdS_S_i:
.text._Z7goodMVMPdS_S_i:
[----:B------:R-:W-:Y:S01]  /*0000*/  LDC R1, c[0x0][0x37c] ;  /* 0x0000df00ff017b82 */ /* 0x000fe20000000800 */
[----:B------:R-:W0:Y:S07]  /*0010*/  S2R R21, SR_TID.Y ;  /* 0x0000000000157919 */ /* 0x000e2e0000002200 */
[----:B------:R-:W1:Y:S01]  /*0020*/  LDC R3, c[0x0][0x370] ;  /* 0x0000dc00ff037b82 */ /* 0x000e620000000800 */
[----:B------:R-:W2:Y:S01]  /*0030*/  LDCU.64 UR6, c[0x0][0x358] ;  /* 0x00006b00ff0677ac */ /* 0x000ea20008000a00 */
[----:B------:R-:W0:Y:S01]  /*0040*/  S2R R0, SR_CTAID.Y ;  /* 0x0000000000007919 */ /* 0x000e220000002600 */
[----:B------:R-:W3:Y:S05]  /*0050*/  S2R R7, SR_CTAID.X ;  /* 0x0000000000077919 */ /* 0x000eea0000002500 */
[----:B------:R-:W4:Y:S01]  /*0060*/  LDC.64 R24, c[0x0][0x380] ;  /* 0x0000e000ff187b82 */ /* 0x000f220000000a00 */
[----:B------:R-:W3:Y:S07]  /*0070*/  S2R R2, SR_TID.X ;  /* 0x0000000000027919 */ /* 0x000eee0000002100 */
[----:B------:R-:W5:Y:S01]  /*0080*/  S2UR UR5, SR_CgaCtaId ;  /* 0x00000000000579c3 */ /* 0x000f620000008800 */
[----:B0-----:R-:W-:-:S05]  /*0090*/  LEA R0, R0, R21, 0x6 ;  /* 0x0000001500007211 */ /* 0x001fca00078e30ff */
[----:B-1----:R-:W-:Y:S01]  /*00a0*/  IMAD R5, R0, R3, RZ ;  /* 0x0000000300057224 */ /* 0x002fe200078e02ff */
[----:B---3--:R-:W-:-:S04]  /*00b0*/  LEA R4, R7, R2, 0x6 ;  /* 0x0000000207047211 */ /* 0x008fc800078e30ff */
[----:B------:R-:W-:-:S04]  /*00c0*/  LEA R4, R5, R4, 0x6 ;  /* 0x0000000405047211 */ /* 0x000fc800078e30ff */
[CC--:B------:R-:W-:Y:S01]  /*00d0*/  LEA R11, R3.reuse, R4.reuse, 0x9 ;  /* 0x00000004030b7211 */ /* 0x0c0fe200078e48ff */
[--C-:B----4-:R-:W-:Y:S01]  /*00e0*/  IMAD.WIDE R6, R4, 0x8, R24.reuse ;  /* 0x0000000804067825 */ /* 0x110fe200078e0218 */
[CC--:B------:R-:W-:Y:S02]  /*00f0*/  LEA R8, R3.reuse, R4.reuse, 0xa ;  /* 0x0000000403087211 */ /* 0x0c0fe400078e50ff */
[C---:B------:R-:W-:Y:S01]  /*0100*/  LEA R12, R3.reuse, R4, 0xb ;  /* 0x00000004030c7211 */ /* 0x040fe200078e58ff */
[----:B------:R-:W-:Y:S01]  /*0110*/  UMOV UR4, 0x400 ;  /* 0x0000040000047882 */ /* 0x000fe20000000000 */
[----:B------:R-:W0:Y:S01]  /*0120*/  LDC.64 R4, c[0x0][0x388] ;  /* 0x0000e200ff047b82 */ /* 0x000e220000000a00 */
[C---:B------:R-:W-:Y:S01]  /*0130*/  LEA R17, R3.reuse, R8, 0x9 ;  /* 0x0000000803117211 */ /* 0x040fe200078e48ff */
[--C-:B------:R-:W-:Y:S01]  /*0140*/  IMAD.WIDE R14, R8, 0x8, R24.reuse ;  /* 0x00000008080e7825 */ /* 0x100fe200078e0218 */
[CC--:B------:R-:W-:Y:S01]  /*0150*/  LEA R13, R3.reuse, R12.reuse, 0xa ;  /* 0x0000000c030d7211 */ /* 0x0c0fe200078e50ff */
[----:B--2---:R-:W2:Y:S01]  /*0160*/  LDG.E.64 R6, desc[UR6][R6.64] ;  /* 0x0000000606067981 */ /* 0x004ea2000c1e1b00 */
[C---:B------:R-:W-:Y:S01]  /*0170*/  LEA R9, R3.reuse, R12, 0x9 ;  /* 0x0000000c03097211 */ /* 0x040fe200078e48ff */
[----:B-----5:R-:W-:Y:S01]  /*0180*/  ULEA UR4, UR5, UR4, 0x18 ;  /* 0x0000000405047291 */ /* 0x020fe2000f8ec0ff */
[----:B------:R-:W-:Y:S01]  /*0190*/  LEA R23, R3, R13, 0x9 ;  /* 0x0000000d03177211 */ /* 0x000fe200078e48ff */
[--C-:B------:R-:W-:Y:S01]  /*01a0*/  IMAD.WIDE R18, R12, 0x8, R24.reuse ;  /* 0x000000080c127825 */ /* 0x100fe200078e0218 */
[----:B------:R-:W3:Y:S03]  /*01b0*/  LDG.E.64 R14, desc[UR6][R14.64] ;  /* 0x000000060e0e7981 */ /* 0x000ee6000c1e1b00 */
[--C-:B------:R-:W-:Y:S01]  /*01c0*/  IMAD.WIDE R10, R11, 0x8, R24.reuse ;  /* 0x000000080b0a7825 */ /* 0x100fe200078e0218 */
[----:B------:R-:W-:Y:S01]  /*01d0*/  LEA R2, R2, UR4, 0x3 ;  /* 0x0000000402027c11 */ /* 0x000fe2000f8e18ff */
[----:B------:R-:W4:Y:S02]  /*01e0*/  LDG.E.64 R18, desc[UR6][R18.64] ;  /* 0x0000000612127981 */ /* 0x000f24000c1e1b00 */
[----:B------:R-:W-:-:S04]  /*01f0*/  IMAD.WIDE R8, R9, 0x8, R24 ;  /* 0x0000000809087825 */ /* 0x000fc800078e0218 */
[--C-:B------:R-:W-:Y:S01]  /*0200*/  IMAD.WIDE R12, R13, 0x8, R24.reuse ;  /* 0x000000080d0c7825 */ /* 0x100fe200078e0218 */
[----:B------:R-:W5:Y:S03]  /*0210*/  LDG.E.64 R10, desc[UR6][R10.64] ;  /* 0x000000060a0a7981 */ /* 0x000f66000c1e1b00 */
[----:B------:R-:W-:-:S04]  /*0220*/  IMAD.WIDE R16, R17, 0x8, R24 ;  /* 0x0000000811107825 */ /* 0x000fc800078e0218 */
[C---:B0-----:R-:W-:Y:S01]  /*0230*/  IMAD.WIDE.U32 R4, R21.reuse, 0x8, R4 ;  /* 0x0000000815047825 */ /* 0x041fe200078e0004 */
[----:B------:R-:W-:Y:S01]  /*0240*/  LEA R3, R21, R2, 0x9 ;  /* 0x0000000215037211 */ /* 0x000fe200078e48ff */
[----:B------:R-:W5:Y:S02]  /*0250*/  LDG.E.64 R8, desc[UR6][R8.64] ;  /* 0x0000000608087981 */ /* 0x000f64000c1e1b00 */
[----:B------:R-:W-:Y:S02]  /*0260*/  IMAD.WIDE R24, R23, 0x8, R24 ;  /* 0x0000000817187825 */ /* 0x000fe400078e0218 */
[----:B------:R-:W5:Y:S04]  /*0270*/  LDG.E.64 R12, desc[UR6][R12.64] ;  /* 0x000000060c0c7981 */ /* 0x000f68000c1e1b00 */
        /* <DEDUP_REMOVED lines=9> */
[----:B------:R-:W5:Y:S01]  /*0310*/  LDG.E.64 R38, desc[UR6][R4.64+0x38] ;  /* 0x0000380604267981 */ /* 0x000f62000c1e1b00 */
[----:B------:R-:W-:-:S03]  /*0320*/  LEA R2, R0, UR4, 0x9 ;  /* 0x0000000400027c11 */ /* 0x000fc6000f8e48ff */
[----:B--2---:R-:W-:Y:S04]  /*0330*/  STS.64 [R3], R6 ;  /* 0x0000000603007388 */ /* 0x004fe80000000a00 */
[----:B---3--:R-:W-:Y:S04]  /*0340*/  STS.64 [R3+0x2000], R14 ;  /* 0x0020000e03007388 */ /* 0x008fe80000000a00 */
[----:B----4-:R-:W-:Y:S04]  /*0350*/  STS.64 [R3+0x4000], R18 ;  /* 0x0040001203007388 */ /* 0x010fe80000000a00 */
[----:B-----5:R-:W-:Y:S04]  /*0360*/  STS.64 [R3+0x1000], R10 ;  /* 0x0010000a03007388 */ /* 0x020fe80000000a00 */
[----:B------:R-:W-:Y:S04]  /*0370*/  STS.64 [R3+0x5000], R8 ;  /* 0x0050000803007388 */ /* 0x000fe80000000a00 */
[----:B------:R-:W-:Y:S04]  /*0380*/  STS.64 [R3+0x6000], R12 ;  /* 0x0060000c03007388 */ /* 0x000fe80000000a00 */
[----:B------:R-:W-:Y:S04]  /*0390*/  STS.64 [R3+0x3000], R16 ;  /* 0x0030001003007388 */ /* 0x000fe80000000a00 */
[----:B------:R-:W-:Y:S04]  /*03a0*/  STS.64 [R3+0x7000], R24 ;  /* 0x0070001803007388 */ /* 0x000fe80000000a00 */
[----:B------:R-:W-:Y:S04]  /*03b0*/  STS.128 [UR4+0x8000], R20 ;  /* 0x00800014ff007988 */ /* 0x000fe80008000c04 */
[----:B------:R-:W-:Y:S04]  /*03c0*/  STS.128 [UR4+0x8010], R28 ;  /* 0x0080101cff007988 */ /* 0x000fe80008000c04 */
[----:B------:R-:W-:Y:S04]  /*03d0*/  STS.128 [UR4+0x8020], R32 ;  /* 0x00802020ff007988 */ /* 0x000fe80008000c04 */
[----:B------:R-:W-:Y:S01]  /*03e0*/  STS.128 [UR4+0x8030], R36 ;  /* 0x00803024ff007988 */ /* 0x000fe20008000c04 */
[----:B------:R-:W-:Y:S06]  /*03f0*/  BAR.SYNC.DEFER_BLOCKING 0x0 ;  /* 0x0000000000007b1d */ /* 0x000fec0000010000 */
[----:B------:R-:W-:Y:S04]  /*0400*/  LDS.128 R4, [R2] ;  /* 0x0000000002047984 */ /* 0x000fe80000000c00 */
[----:B------:R-:W0:Y:S04]  /*0410*/  LDS.128 R8, [UR4+0x8000] ;  /* 0x00800004ff087984 */ /* 0x000e280008000c00 */
[----:B------:R-:W-:Y:S04]  /*0420*/  LDS.128 R12, [R2+0x10] ;  /* 0x00001000020c7984 */ /* 0x000fe80000000c00 */
[----:B------:R-:W1:Y:S04]  /*0430*/  LDS.128 R16, [UR4+0x8010] ;  /* 0x00801004ff107984 */ /* 0x000e680008000c00 */
[----:B------:R-:W-:Y:S04]  /*0440*/  LDS.128 R20, [R2+0x20] ;  /* 0x0000200002147984 */ /* 0x000fe80000000c00 */
[----:B------:R-:W2:Y:S01]  /*0450*/  LDS.128 R24, [UR4+0x8020] ;  /* 0x00802004ff187984 */ /* 0x000ea20008000c00 */
[----:B0-----:R-:W-:-:S08]  /*0460*/  DFMA R4, R4, R8, RZ ;  /* 0x000000080404722b */ /* 0x001fd000000000ff */
[----:B------:R-:W-:Y:S01]  /*0470*/  DFMA R4, R6, R10, R4 ;  /* 0x0000000a0604722b */ /* 0x000fe20000000004 */
[----:B------:R-:W-:Y:S07]  /*0480*/  LDS.128 R8, [UR4+0x8030] ;  /* 0x00803004ff087984 */ /* 0x000fee0008000c00 */
[----:B-1----:R-:W-:Y:S02]  /*0490*/  DFMA R12, R12, R16, R4 ;  /* 0x000000100c0c722b */ /* 0x002fe40000000004 */
[----:B------:R-:W0:Y:S06]  /*04a0*/  LDS.128 R4, [R2+0x30] ;  /* 0x0000300002047984 */ /* 0x000e2c0000000c00 */
[----:B------:R-:W-:Y:S01]  /*04b0*/  DFMA R12, R14, R18, R12 ;  /* 0x000000120e0c722b */ /* 0x000fe2000000000c */
[----:B------:R-:W-:Y:S07]  /*04c0*/  LDS.128 R16, [UR4+0x8040] ;  /* 0x00804004ff107984 */ /* 0x000fee0008000c00 */
[----:B--2---:R-:W-:-:S02]  /*04d0*/  DFMA R20, R20, R24, R12 ;  /* 0x000000181414722b */ /* 0x004fc4000000000c */
[----:B------:R-:W1:Y:S06]  /*04e0*/  LDS.128 R12, [R2+0x40] ;  /* 0x00004000020c7984 */ /* 0x000e6c0000000c00 */
[----:B------:R-:W-:Y:S01]  /*04f0*/  DFMA R20, R22, R26, R20 ;  /* 0x0000001a1614722b */ /* 0x000fe20000000014 */
[----:B------:R-:W-:Y:S07]  /*0500*/  LDS.128 R24, [UR4+0x8050] ;  /* 0x00805004ff187984 */ /* 0x000fee0008000c00 */
[----:B0-----:R-:W-:-:S02]  /*0510*/  DFMA R4, R4, R8, R20 ;  /* 0x000000080404722b */ /* 0x001fc40000000014 */
[----:B------:R-:W0:Y:S06]  /*0520*/  LDS.128 R20, [R2+0x50] ;  /* 0x0000500002147984 */ /* 0x000e2c0000000c00 */
[----:B------:R-:W-:Y:S01]  /*0530*/  DFMA R4, R6, R10, R4 ;  /* 0x0000000a0604722b */ /* 0x000fe20000000004 */
[----:B------:R-:W-:Y:S07]  /*0540*/  LDS.128 R8, [UR4+0x8060] ;  /* 0x00806004ff087984 */ /* 0x000fee0008000c00 */
[----:B-1----:R-:W-:-:S02]  /*0550*/  DFMA R12, R12, R16, R4 ;  /* 0x000000100c0c722b */ /* 0x002fc40000000004 */
        /* <DEDUP_REMOVED lines=101> */
[----:B------:R-:W-:-:S08]  /*0bb0*/  DFMA R20, R22, R26, R20 ;  /* 0x0000001a1614722b */ /* 0x000fd00000000014 */
[----:B-1----:R-:W-:Y:S01]  /*0bc0*/  DFMA R4, R4, R8, R20 ;  /* 0x000000080404722b */ /* 0x002fe20000000014 */
[----:B------:R-:W1:Y:S07]  /*0bd0*/  LDC.64 R8, c[0x0][0x390] ;  /* 0x0000e400ff087b82 */ /* 0x000e6e0000000a00 */
[----:B------:R-:W-:-:S08]  /*0be0*/  DFMA R4, R6, R10, R4 ;  /* 0x0000000a0604722b */ /* 0x000fd00000000004 */
[----:B0-----:R-:W-:Y:S01]  /*0bf0*/  DFMA R4, R12, R16, R4 ;  /* 0x000000100c04722b */ /* 0x001fe20000000004 */
[----:B-1----:R-:W-:-:S07]  /*0c00*/  IMAD.WIDE.U32 R6, R0, 0x8, R8 ;  /* 0x0000000800067825 */ /* 0x002fce00078e0008 */
[----:B------:R-:W-:-:S07]  /*0c10*/  DFMA R4, R14, R18, R4 ;  /* 0x000000120e04722b */ /* 0x000fce0000000004 */
[----:B------:R-:W-:Y:S01]  /*0c20*/  REDG.E.ADD.F64.RN.STRONG.GPU desc[UR6][R6.64], R4 ;  /* 0x00000004060079a6 */ /* 0x000fe2000c12ff06 */
[----:B------:R-:W-:Y:S05]  /*0c30*/  EXIT ;  /* 0x000000000000794d */ /* 0x000fea0003800000 */
.L_x_0:
[----:B------:R-:W-:-:S00]  /*0c40*/  BRA `(.L_x_0) ;  /* 0xfffffffc00fc7947 */ /* 0x000fc0000383ffff */
[----:B------:R-:W-:-:S00]  /*0c50*/  NOP ;  /* 0x0000000000007918 */ /* 0x000fc00000000000 */
        /* <DEDUP_REMOVED lines=10> */
.L_x_8:


//--------------------- .text._Z7naivMVMPdS_S_i   --------------------------
	.section	.text._Z7naivMVMPdS_S_i,"ax",@progbits
	.align	128
        .global         _Z7naivMVMPdS_S_i
        .type           _Z7naivMVMPdS_S_i,@function
        .size           _Z7naivMVMPdS_S_i,(.L_x_9 - _Z7naivMVMPdS_S_i)
        .other          _Z7naivMVMPdS_S_i,@"STO_CUDA_ENTRY STV_DEFAULT"
_Z7naivMVMPdS_S_i:
.text._Z7naivMVMPdS_S_i:
[----:B------:R-:W-:Y:S01]  /*0000*/  LDC R1, c[0x0][0x37c] ;  /* 0x0000df00ff017b82 */ /* 0x000fe20000000800 */
[----:B------:R-:W0:Y:S01]  /*0010*/  S2R R3, SR_TID.Y ;  /* 0x0000000000037919 */ /* 0x000e220000002200 */
[----:B------:R-:W1:Y:S06]  /*0020*/  LDCU UR6, c[0x0][0x398] ;  /* 0x00007300ff0677ac */ /* 0x000e6c0008000800 */
[----:B------:R-:W0:Y:S01]  /*0030*/  S2UR UR4, SR_CTAID.Y ;  /* 0x00000000000479c3 */ /* 0x000e220000002600 */
[----:B------:R-:W-:Y:S01]  /*0040*/  CS2R R10, SRZ ;  /* 0x00000000000a7805 */ /* 0x000fe2000001ff00 */
[----:B------:R-:W2:Y:S06]  /*0050*/  LDCU.64 UR10, c[0x0][0x358] ;  /* 0x00006b00ff0a77ac */ /* 0x000eac0008000a00 */
[----:B------:R-:W0:Y:S01]  /*0060*/  LDC R0, c[0x0][0x364] ;  /* 0x0000d900ff007b82 */ /* 0x000e220000000800 */
[----:B-1----:R-:W-:Y:S01]  /*0070*/  UISETP.GE.AND UP0, UPT, UR6, 0x1, UPT ;  /* 0x000000010600788c */ /* 0x002fe2000bf06270 */
[----:B0-----:R-:W-:-:S08]  /*0080*/  IMAD R0, R0, UR4, R3 ;  /* 0x0000000400007c24 */ /* 0x001fd0000f8e0203 */
[----:B--2---:R-:W-:Y:S05]  /*0090*/  BRA.U !UP0, `(.L_x_1) ;  /* 0x0000000908b07547 */ /* 0x004fea000b800000 */
[----:B------:R-:W-:Y:S02]  /*00a0*/  UISETP.GE.U32.AND UP1, UPT, UR6, 0x10, UPT ;  /* 0x000000100600788c */ /* 0x000fe4000bf26070 */
[----:B------:R-:W-:Y:S01]  /*00b0*/  IMAD R18, R0, UR6, RZ ;  /* 0x0000000600127c24 */ /* 0x000fe2000f8e02ff */
[----:B------:R-:W-:Y:S01]  /*00c0*/  ULOP3.LUT UR7, UR6, 0xf, URZ, 0xc0, !UPT ;  /* 0x0000000f06077892 */ /* 0x000fe2000f8ec0ff */
[----:B------:R-:W-:Y:S01]  /*00d0*/  IMAD.MOV.U32 R19, RZ, RZ, RZ ;  /* 0x000000ffff137224 */ /* 0x000fe200078e00ff */
[----:B------:R-:W-:Y:S02]  /*00e0*/  CS2R R10, SRZ ;  /* 0x00000000000a7805 */ /* 0x000fe4000001ff00 */
[----:B------:R-:W-:Y:S02]  /*00f0*/  UISETP.NE.AND UP0, UPT, UR7, URZ, UPT ;  /* 0x000000ff0700728c */ /* 0x000fe4000bf05270 */
[----:B------:R-:W-:Y:S09]  /*0100*/  BRA.U !UP1, `(.L_x_2) ;  /* 0x0000000509207547 */ /* 0x000ff2000b800000 */
[----:B------:R-:W0:Y:S01]  /*0110*/  LDC.64 R2, c[0x0][0x380] ;  /* 0x0000e000ff027b82 */ /* 0x000e220000000a00 */
[----:B------:R-:W1:Y:S01]  /*0120*/  LDCU.64 UR4, c[0x0][0x388] ;  /* 0x00007100ff0477ac */ /* 0x000e620008000a00 */
[----:B------:R-:W-:Y:S01]  /*0130*/  CS2R R10, SRZ ;  /* 0x00000000000a7805 */ /* 0x000fe2000001ff00 */
[----:B------:R-:W-:-:S04]  /*0140*/  ULOP3.LUT UR8, UR6, 0x7ffffff0, URZ, 0xc0, !UPT ;  /* 0x7ffffff006087892 */ /* 0x000fc8000f8ec0ff */
[----:B------:R-:W-:Y:S02]  /*0150*/  UIADD3 UR9, UPT, UPT, -UR8, URZ, URZ ;  /* 0x000000ff08097290 */ /* 0x000fe4000fffe1ff */
[----:B------:R-:W-:Y:S01]  /*0160*/  MOV R19, UR8 ;  /* 0x0000000800137c02 */ /* 0x000fe20008000f00 */
[----:B-1----:R-:W-:-:S04]  /*0170*/  UIADD3 UR4, UP1, UPT, UR4, 0x40, URZ ;  /* 0x0000004004047890 */ /* 0x002fc8000ff3e0ff */
[----:B------:R-:W-:Y:S01]  /*0180*/  UIADD3.X UR5, UPT, UPT, URZ, UR5, URZ, UP1, !UPT ;  /* 0x00000005ff057290 */ /* 0x000fe20008ffe4ff */
[----:B0-----:R-:W-:-:S04]  /*0190*/  IMAD.WIDE.U32 R2, R18, 0x8, R2 ;  /* 0x0000000812027825 */ /* 0x001fc800078e0002 */
[----:B------:R-:W-:Y:S01]  /*01a0*/  IMAD.U32 R8, RZ, RZ, UR4 ;  /* 0x00000004ff087e24 */ /* 0x000fe2000f8e00ff */
[----:B------:R-:W-:Y:S01]  /*01b0*/  IADD3 R12, P0, PT, R2, 0x40, RZ ;  /* 0x00000040020c7810 */ /* 0x000fe20007f1e0ff */
[----:B------:R-:W-:-:S04]  /*01c0*/  IMAD.U32 R9, RZ, RZ, UR5 ;  /* 0x00000005ff097e24 */ /* 0x000fc8000f8e00ff */
[----:B------:R-:W-:-:S08]  /*01d0*/  IMAD.X R13, RZ, RZ, R3, P0 ;  /* 0x000000ffff0d7224 */ /* 0x000fd000000e0603 */
.L_x_3:
[----:B------:R-:W-:Y:S01]  /*01e0*/  MOV R2, R12 ;  /* 0x0000000c00027202 */ /* 0x000fe20000000f00 */
[----:B------:R-:W-:Y:S01]  /*01f0*/  IMAD.MOV.U32 R3, RZ, RZ, R13 ;  /* 0x000000ffff037224 */ /* 0x000fe200078e000d */
[----:B------:R-:W-:Y:S01]  /*0200*/  MOV R6, R8 ;  /* 0x0000000800067202 */ /* 0x000fe20000000f00 */
[----:B------:R-:W-:-:S03]  /*0210*/  IMAD.MOV.U32 R7, RZ, RZ, R9 ;  /* 0x000000ffff077224 */ /* 0x000fc600078e0009 */
[----:B------:R-:W2:Y:S04]  /*0220*/  LDG.E.64 R12, desc[UR10][R2.64+-0x40] ;  /* 0xffffc00a020c7981 */ /* 0x000ea8000c1e1b00 */
[----:B------:R-:W2:Y:S04]  /*0230*/  LDG.E.64 R24, desc[UR10][R6.64+-0x40] ;  /* 0xffffc00a06187981 */ /* 0x000ea8000c1e1b00 */
[----:B------:R-:W3:Y:S04]  /*0240*/  LDG.E.64 R4, desc[UR10][R2.64+-0x38] ;  /* 0xffffc80a02047981 */ /* 0x000ee8000c1e1b00 */
[----:B------:R-:W3:Y:S04]  /*0250*/  LDG.E.64 R8, desc[UR10][R6.64+-0x38] ;  /* 0xffffc80a06087981 */ /* 0x000ee8000c1e1b00 */
[----:B------:R-:W4:Y:S04]  /*0260*/  LDG.E.64 R20, desc[UR10][R2.64+-0x30] ;  /* 0xffffd00a02147981 */ /* 0x000f28000c1e1b00 */
[----:B------:R-:W4:Y:S04]  /*0270*/  LDG.E.64 R22, desc[UR10][R6.64+-0x30] ;  /* 0xffffd00a06167981 */ /* 0x000f28000c1e1b00 */
[----:B------:R-:W5:Y:S04]  /*0280*/  LDG.E.64 R14, desc[UR10][R2.64+-0x28] ;  /* 0xffffd80a020e7981 */ /* 0x000f68000c1e1b00 */
[----:B------:R-:W5:Y:S01]  /*0290*/  LDG.E.64 R16, desc[UR10][R6.64+-0x28] ;  /* 0xffffd80a06107981 */ /* 0x000f62000c1e1b00 */
[----:B--2---:R-:W-:-:S03]  /*02a0*/  DFMA R24, R12, R24, R10 ;  /* 0x000000180c18722b */ /* 0x004fc6000000000a */
[----:B------:R-:W2:Y:S04]  /*02b0*/  LDG.E.64 R10, desc[UR10][R2.64+-0x20] ;  /* 0xffffe00a020a7981 */ /* 0x000ea8000c1e1b00 */
[----:B------:R-:W2:Y:S01]  /*02c0*/  LDG.E.64 R12, desc[UR10][R6.64+-0x20] ;  /* 0xffffe00a060c7981 */ /* 0x000ea2000c1e1b00 */
[----:B---3--:R-:W-:-:S03]  /*02d0*/  DFMA R24, R4, R8, R24 ;  /* 0x000000080418722b */ /* 0x008fc60000000018 */
[----:B------:R-:W3:Y:S04]  /*02e0*/  LDG.E.64 R4, desc[UR10][R2.64+-0x18] ;  /* 0xffffe80a02047981 */ /* 0x000ee8000c1e1b00 */
[----:B------:R-:W3:Y:S01]  /*02f0*/  LDG.E.64 R8, desc[UR10][R6.64+-0x18] ;  /* 0xffffe80a06087981 */ /* 0x000ee2000c1e1b00 */
[----:B----4-:R-:W-:-:S03]  /*0300*/  DFMA R24, R20, R22, R24 ;  /* 0x000000161418722b */ /* 0x010fc60000000018 */
[----:B------:R-:W4:Y:S04]  /*0310*/  LDG.E.64 R20, desc[UR10][R2.64+-0x10] ;  /* 0xfffff00a02147981 */ /* 0x000f28000c1e1b00 */
[----:B------:R-:W4:Y:S01]  /*0320*/  LDG.E.64 R22, desc[UR10][R6.64+-0x10] ;  /* 0xfffff00a06167981 */ /* 0x000f22000c1e1b00 */
[----:B-----5:R-:W-:-:S03]  /*0330*/  DFMA R24, R14, R16, R24 ;  /* 0x000000100e18722b */ /* 0x020fc60000000018 */
        /* <DEDUP_REMOVED lines=26> */
[----:B------:R-:W-:-:S04]  /*04e0*/  UIADD3 UR9, UPT, UPT, UR9, 0x10, URZ ;  /* 0x0000001009097890 */ /* 0x000fc8000fffe0ff */
[----:B------:R-:W-:Y:S01]  /*04f0*/  UISETP.NE.AND UP1, UPT, UR9, URZ, UPT ;  /* 0x000000ff0900728c */ /* 0x000fe2000bf25270 */
[----:B--2---:R-:W-:Y:S01]  /*0500*/  DFMA R10, R10, R12, R24 ;  /* 0x0000000c0a0a722b */ /* 0x004fe20000000018 */
[----:B------:R-:W-:-:S04]  /*0510*/  IADD3 R12, P0, PT, R2, 0x80, RZ ;  /* 0x00000080020c7810 */ /* 0x000fc80007f1e0ff */
[----:B------:R-:W-:-:S03]  /*0520*/  IADD3.X R13, PT, PT, RZ, R3, RZ, P0, !PT ;  /* 0x00000003ff0d7210 */ /* 0x000fc600007fe4ff */
[----:B---3--:R-:W-:Y:S01]  /*0530*/  DFMA R4, R4, R8, R10 ;  /* 0x000000080404722b */ /* 0x008fe2000000000a */
[----:B------:R-:W-:-:S05]  /*0540*/  IADD3 R8, P1, PT, R6, 0x80, RZ ;  /* 0x0000008006087810 */ /* 0x000fca0007f3e0ff */
[----:B------:R-:W-:Y:S02]  /*0550*/  IMAD.X R9, RZ, RZ, R7, P1 ;  /* 0x000000ffff097224 */ /* 0x000fe400008e0607 */
[----:B----4-:R-:W-:-:S08]  /*0560*/  DFMA R4, R20, R22, R4 ;  /* 0x000000161404722b */ /* 0x010fd00000000004 */
[----:B-----5:R-:W-:Y:S01]  /*0570*/  DFMA R10, R16, R14, R4 ;  /* 0x0000000e100a722b */ /* 0x020fe20000000004 */
[----:B------:R-:W-:Y:S10]  /*0580*/  BRA.U UP1, `(.L_x_3) ;  /* 0xfffffffd01147547 */ /* 0x000ff4000b83ffff */
.L_x_2:
[----:B------:R-:W-:Y:S05]  /*0590*/  BRA.U !UP0, `(.L_x_1) ;  /* 0x0000000508707547 */ /* 0x000fea000b800000 */
[----:B------:R-:W-:Y:S02]  /*05a0*/  UISETP.GE.U32.AND UP0, UPT, UR7, 0x8, UPT ;  /* 0x000000080700788c */ /* 0x000fe4000bf06070 */
[----:B------:R-:W-:-:S04]  /*05b0*/  ULOP3.LUT UR5, UR6, 0x7, URZ, 0xc0, !UPT ;  /* 0x0000000706057892 */ /* 0x000fc8000f8ec0ff */
[----:B------:R-:W-:-:S03]  /*05c0*/  UISETP.NE.AND UP1, UPT, UR5, URZ, UPT ;  /* 0x000000ff0500728c */ /* 0x000fc6000bf25270 */
[----:B------:R-:W-:Y:S08]  /*05d0*/  BRA.U !UP0, `(.L_x_4) ;  /* 0x00000001088c7547 */ /* 0x000ff0000b800000 */
[----:B------:R-:W0:Y:S01]  /*05e0*/  LDC.64 R12, c[0x0][0x380] ;  /* 0x0000e000ff0c7b82 */ /* 0x000e220000000a00 */
[----:B------:R-:W1:Y:S01]  /*05f0*/  LDCU.64 UR8, c[0x0][0x380] ;  /* 0x00007000ff0877ac */ /* 0x000e620008000a00 */
[CC--:B------:R-:W-:Y:S02]  /*0600*/  IADD3 R3, PT, PT, R18.reuse, R19.reuse, RZ ;  /* 0x0000001312037210 */ /* 0x0c0fe40007ffe0ff */
[----:B------:R-:W-:-:S04]  /*0610*/  IADD3 R6, P0, PT, R18, R19, RZ ;  /* 0x0000001312067210 */ /* 0x000fc80007f1e0ff */
[----:B------:R-:W2:Y:S01]  /*0620*/  LDC.64 R4, c[0x0][0x388] ;  /* 0x0000e200ff047b82 */ /* 0x000ea20000000a00 */
[----:B0-----:R-:W-:-:S04]  /*0630*/  IMAD.WIDE.U32 R12, R3, 0x8, R12 ;  /* 0x00000008030c7825 */ /* 0x001fc800078e000c */
[----:B------:R-:W-:Y:S01]  /*0640*/  IMAD.X R3, RZ, RZ, RZ, P0 ;  /* 0x000000ffff037224 */ /* 0x000fe200000e06ff */
[C---:B-1----:R-:W-:Y:S01]  /*0650*/  LEA R2, P0, R6.reuse, UR8, 0x3 ;  /* 0x0000000806027c11 */ /* 0x042fe2000f8018ff */
[----:B------:R-:W3:Y:S01]  /*0660*/  LDG.E.64 R12, desc[UR10][R12.64] ;  /* 0x0000000a0c0c7981 */ /* 0x000ee2000c1e1b00 */
[----:B--2---:R-:W-:Y:S02]  /*0670*/  IMAD.WIDE.U32 R4, R19, 0x8, R4 ;  /* 0x0000000813047825 */ /* 0x004fe400078e0004 */
[----:B------:R-:W-:-:S03]  /*0680*/  LEA.HI.X R3, R6, UR9, R3, 0x3, P0 ;  /* 0x0000000906037c11 */ /* 0x000fc600080f1c03 */
[----:B------:R-:W3:Y:S04]  /*0690*/  LDG.E.64 R24, desc[UR10][R4.64] ;  /* 0x0000000a04187981 */ /* 0x000ee8000c1e1b00 */
[----:B------:R-:W2:Y:S04]  /*06a0*/  LDG.E.64 R14, desc[UR10][R4.64+0x8] ;  /* 0x0000080a040e7981 */ /* 0x000ea8000c1e1b00 */
[----:B------:R-:W2:Y:S04]  /*06b0*/  LDG.E.64 R16, desc[UR10][R2.64+0x8] ;  /* 0x0000080a02107981 */ /* 0x000ea8000c1e1b00 */
[----:B------:R-:W4:Y:S04]  /*06c0*/  LDG.E.64 R20, desc[UR10][R4.64+0x10] ;  /* 0x0000100a04147981 */ /* 0x000f28000c1e1b00 */
[----:B------:R-:W4:Y:S04]  /*06d0*/  LDG.E.64 R22, desc[UR10][R2.64+0x10] ;  /* 0x0000100a02167981 */ /* 0x000f28000c1e1b00 */
[----:B------:R-:W5:Y:S04]  /*06e0*/  LDG.E.64 R8, desc[UR10][R4.64+0x18] ;  /* 0x0000180a04087981 */ /* 0x000f68000c1e1b00 */
[----:B------:R-:W5:Y:S04]  /*06f0*/  LDG.E.64 R6, desc[UR10][R2.64+0x18] ;  /* 0x0000180a02067981 */ /* 0x000f68000c1e1b00 */
[----:B------:R-:W5:Y:S04]  /*0700*/  LDG.E.64 R26, desc[UR10][R4.64+0x38] ;  /* 0x0000380a041a7981 */ /* 0x000f68000c1e1b00 */
[----:B------:R-:W5:Y:S01]  /*0710*/  LDG.E.64 R28, desc[UR10][R2.64+0x38] ;  /* 0x0000380a021c7981 */ /* 0x000f62000c1e1b00 */
[----:B---3--:R-:W-:-:S03]  /*0720*/  DFMA R24, R12, R24, R10 ;  /* 0x000000180c18722b */ /* 0x008fc6000000000a */
[----:B------:R-:W3:Y:S04]  /*0730*/  LDG.E.64 R10, desc[UR10][R4.64+0x20] ;  /* 0x0000200a040a7981 */ /* 0x000ee8000c1e1b00 */
[----:B------:R-:W3:Y:S01]  /*0740*/  LDG.E.64 R12, desc[UR10][R2.64+0x20] ;  /* 0x0000200a020c7981 */ /* 0x000ee2000c1e1b00 */
[----:B--2---:R-:W-:-:S03]  /*0750*/  DFMA R24, R16, R14, R24 ;  /* 0x0000000e1018722b */ /* 0x004fc60000000018 */
[----:B------:R-:W2:Y:S04]  /*0760*/  LDG.E.64 R14, desc[UR10][R4.64+0x28] ;  /* 0x0000280a040e7981 */ /* 0x000ea8000c1e1b00 */
[----:B------:R-:W2:Y:S01]  /*0770*/  LDG.E.64 R16, desc[UR10][R2.64+0x28] ;  /* 0x0000280a02107981 */ /* 0x000ea2000c1e1b00 */
[----:B----4-:R-:W-:-:S03]  /*0780*/  DFMA R20, R22, R20, R24 ;  /* 0x000000141614722b */ /* 0x010fc60000000018 */
[----:B------:R-:W4:Y:S04]  /*0790*/  LDG.E.64 R24, desc[UR10][R4.64+0x30] ;  /* 0x0000300a04187981 */ /* 0x000f28000c1e1b00 */
[----:B------:R-:W4:Y:S01]  /*07a0*/  LDG.E.64 R22, desc[UR10][R2.64+0x30] ;  /* 0x0000300a02167981 */ /* 0x000f22000c1e1b00 */
[----:B-----5:R-:W-:Y:S01]  /*07b0*/  DFMA R6, R6, R8, R20 ;  /* 0x000000080606722b */ /* 0x020fe20000000014 */
[----:B------:R-:W-:-:S07]  /*07c0*/  IADD3 R19, PT, PT, R19, 0x8, RZ ;  /* 0x0000000813137810 */ /* 0x000fce0007ffe0ff */
[----:B---3--:R-:W-:-:S08]  /*07d0*/  DFMA R6, R12, R10, R6 ;  /* 0x0000000a0c06722b */ /* 0x008fd00000000006 */
[----:B--2---:R-:W-:-:S08]  /*07e0*/  DFMA R6, R16, R14, R6 ;  /* 0x0000000e1006722b */ /* 0x004fd00000000006 */
[----:B----4-:R-:W-:-:S08]  /*07f0*/  DFMA R6, R22, R24, R6 ;  /* 0x000000181606722b */ /* 0x010fd00000000006 */
[----:B------:R-:W-:-:S11]  /*0800*/  DFMA R10, R28, R26, R6 ;  /* 0x0000001a1c0a722b */ /* 0x000fd60000000006 */
.L_x_4:
[----:B------:R-:W-:Y:S05]  /*0810*/  BRA.U !UP1, `(.L_x_1) ;  /* 0x0000000109d07547 */ /* 0x000fea000b800000 */
[----:B------:R-:W-:Y:S02]  /*0820*/  UISETP.GE.U32.AND UP0, UPT, UR5, 0x4, UPT ;  /* 0x000000040500788c */ /* 0x000fe4000bf06070 */
[----:B------:R-:W-:-:S04]  /*0830*/  ULOP3.LUT UR4, UR6, 0x3, URZ, 0xc0, !UPT ;  /* 0x0000000306047892 */ /* 0x000fc8000f8ec0ff */
[----:B------:R-:W-:-:S03]  /*0840*/  UISETP.NE.AND UP1, UPT, UR4, URZ, UPT ;  /* 0x000000ff0400728c */ /* 0x000fc6000bf25270 */
[----:B------:R-:W-:Y:S08]  /*0850*/  BRA.U !UP0, `(.L_x_5) ;  /* 0x00000001085c7547 */ /* 0x000ff0000b800000 */
[----:B------:R-:W0:Y:S01]  /*0860*/  LDC.64 R2, c[0x0][0x380] ;  /* 0x0000e000ff027b82 */ /* 0x000e220000000a00 */
[----:B------:R-:W1:Y:S01]  /*0870*/  LDCU.64 UR6, c[0x0][0x380] ;  /* 0x00007000ff0677ac */ /* 0x000e620008000a00 */
[C---:B------:R-:W-:Y:S01]  /*0880*/  IMAD.IADD R21, R18.reuse, 0x1, R19 ;  /* 0x0000000112157824 */ /* 0x040fe200078e0213 */
[----:B------:R-:W-:-:S05]  /*0890*/  IADD3 R4, P0, PT, R18, R19, RZ ;  /* 0x0000001312047210 */ /* 0x000fca0007f1e0ff */
[----:B------:R-:W2:Y:S01]  /*08a0*/  LDC.64 R24, c[0x0][0x388] ;  /* 0x0000e200ff187b82 */ /* 0x000ea20000000a00 */
[----:B0-----:R-:W-:Y:S01]  /*08b0*/  IMAD.WIDE.U32 R20, R21, 0x8, R2 ;  /* 0x0000000815147825 */ /* 0x001fe200078e0002 */
[----:B------:R-:W-:Y:S02]  /*08c0*/  IADD3.X R3, PT, PT, RZ, RZ, RZ, P0, !PT ;  /* 0x000000ffff037210 */ /* 0x000fe400007fe4ff */
[----:B-1----:R-:W-:-:S03]  /*08d0*/  LEA R16, P0, R4, UR6, 0x3 ;  /* 0x0000000604107c11 */ /* 0x002fc6000f8018ff */
[----:B------:R-:W3:Y:S01]  /*08e0*/  LDG.E.64 R20, desc[UR10][R20.64] ;  /* 0x0000000a14147981 */ /* 0x000ee2000c1e1b00 */
[----:B--2---:R-:W-:Y:S01]  /*08f0*/  IMAD.WIDE.U32 R24, R19, 0x8, R24 ;  /* 0x0000000813187825 */ /* 0x004fe200078e0018 */
[----:B------:R-:W-:-:S04]  /*0900*/  LEA.HI.X R17, R4, UR7, R3, 0x3, P0 ;  /* 0x0000000704117c11 */ /* 0x000fc800080f1c03 */
[----:B------:R-:W3:Y:S04]  /*0910*/  LDG.E.64 R22, desc[UR10][R24.64] ;  /* 0x0000000a18167981 */ /* 0x000ee8000c1e1b00 */
[----:B------:R-:W2:Y:S04]  /*0920*/  LDG.E.64 R8, desc[UR10][R24.64+0x8] ;  /* 0x0000080a18087981 */ /* 0x000ea8000c1e1b00 */
[----:B------:R-:W2:Y:S04]  /*0930*/  LDG.E.64 R6, desc[UR10][R16.64+0x8] ;  /* 0x0000080a10067981 */ /* 0x000ea8000c1e1b00 */
[----:B------:R-:W4:Y:S04]  /*0940*/  LDG.E.64 R4, desc[UR10][R24.64+0x10] ;  /* 0x0000100a18047981 */ /* 0x000f28000c1e1b00 */
[----:B------:R-:W4:Y:S04]  /*0950*/  LDG.E.64 R2, desc[UR10][R16.64+0x10] ;  /* 0x0000100a10027981 */ /* 0x000f28000c1e1b00 */
[----:B------:R-:W5:Y:S04]  /*0960*/  LDG.E.64 R12, desc[UR10][R24.64+0x18] ;  /* 0x0000180a180c7981 */ /* 0x000f68000c1e1b00 */
[----:B------:R-:W5:Y:S01]  /*0970*/  LDG.E.64 R14, desc[UR10][R16.64+0x18] ;  /* 0x0000180a100e7981 */ /* 0x000f62000c1e1b00 */
[----:B------:R-:W-:Y:S01]  /*0980*/  VIADD R19, R19, 0x4 ;  /* 0x0000000413137836 */ /* 0x000fe20000000000 */
[----:B---3--:R-:W-:-:S08]  /*0990*/  DFMA R22, R20, R22, R10 ;  /* 0x000000161416722b */ /* 0x008fd0000000000a */
[----:B--2---:R-:W-:-:S08]  /*09a0*/  DFMA R6, R6, R8, R22 ;  /* 0x000000080606722b */ /* 0x004fd00000000016 */
[----:B----4-:R-:W-:-:S08]  /*09b0*/  DFMA R2, R2, R4, R6 ;  /* 0x000000040202722b */ /* 0x010fd00000000006 */
[----:B-----5:R-:W-:-:S11]  /*09c0*/  DFMA R10, R14, R12, R2 ;  /* 0x0000000c0e0a722b */ /* 0x020fd60000000002 */
.L_x_5:
[----:B------:R-:W-:Y:S05]  /*09d0*/  BRA.U !UP1, `(.L_x_1) ;  /* 0x0000000109607547 */ /* 0x000fea000b800000 */
[----:B------:R-:W0:Y:S01]  /*09e0*/  LDC.64 R2, c[0x0][0x388] ;  /* 0x0000e200ff027b82 */ /* 0x000e220000000a00 */
[----:B------:R-:W-:Y:S01]  /*09f0*/  IADD3 R7, PT, PT, R18, R19, RZ ;  /* 0x0000001312077210 */ /* 0x000fe20007ffe0ff */
[----:B------:R-:W-:-:S06]  /*0a00*/  UIADD3 UR4, UPT, UPT, -UR4, URZ, URZ ;  /* 0x000000ff04047290 */ /* 0x000fcc000fffe1ff */
[----:B------:R-:W1:Y:S01]  /*0a10*/  LDC.64 R4, c[0x0][0x380] ;  /* 0x0000e000ff047b82 */ /* 0x000e620000000a00 */
[----:B0-----:R-:W-:-:S04]  /*0a20*/  IMAD.WIDE.U32 R2, R19, 0x8, R2 ;  /* 0x0000000813027825 */ /* 0x001fc800078e0002 */
[----:B------:R-:W-:Y:S01]  /*0a30*/  IMAD.MOV.U32 R8, RZ, RZ, R2 ;  /* 0x000000ffff087224 */ /* 0x000fe200078e0002 */
[----:B------:R-:W-:Y:S01]  /*0a40*/  MOV R9, R3 ;  /* 0x0000000300097202 */ /* 0x000fe20000000f00 */
[----:B-1----:R-:W-:-:S04]  /*0a50*/  IMAD.WIDE.U32 R4, R7, 0x8, R4 ;  /* 0x0000000807047825 */ /* 0x002fc800078e0004 */
[----:B------:R-:W-:Y:S01]  /*0a60*/  IMAD.MOV.U32 R6, RZ, RZ, R4 ;  /* 0x000000ffff067224 */ /* 0x000fe200078e0004 */
[----:B------:R-:W-:-:S07]  /*0a70*/  MOV R7, R5 ;  /* 0x0000000500077202 */ /* 0x000fce0000000f00 */
.L_x_6:
[----:B------:R-:W-:Y:S01]  /*0a80*/  IMAD.MOV.U32 R2, RZ, RZ, R6 ;  /* 0x000000ffff027224 */ /* 0x000fe200078e0006 */
[----:B------:R-:W-:Y:S01]  /*0a90*/  MOV R3, R7 ;  /* 0x0000000700037202 */ /* 0x000fe20000000f00 */
[----:B------:R-:W-:Y:S01]  /*0aa0*/  IMAD.MOV.U32 R4, RZ, RZ, R8 ;  /* 0x000000ffff047224 */ /* 0x000fe200078e0008 */
[----:B------:R-:W-:-:S04]  /*0ab0*/  MOV R5, R9 ;  /* 0x0000000900057202 */ /* 0x000fc80000000f00 */
[----:B------:R-:W2:Y:S04]  /*0ac0*/  LDG.E.64 R2, desc[UR10][R2.64] ;  /* 0x0000000a02027981 */ /* 0x000ea8000c1e1b00 */
[----:B------:R-:W2:Y:S01]  /*0ad0*/  LDG.E.64 R4, desc[UR10][R4.64] ;  /* 0x0000000a04047981 */ /* 0x000ea2000c1e1b00 */
[----:B------:R-:W-:Y:S01]  /*0ae0*/  UIADD3 UR4, UPT, UPT, UR4, 0x1, URZ ;  /* 0x0000000104047890 */ /* 0x000fe2000fffe0ff */
[----:B------:R-:W-:Y:S02]  /*0af0*/  IADD3 R8, P0, PT, R8, 0x8, RZ ;  /* 0x0000000808087810 */ /* 0x000fe40007f1e0ff */
[----:B------:R-:W-:Y:S01]  /*0b00*/  IADD3 R6, P1, PT, R6, 0x8, RZ ;  /* 0x0000000806067810 */ /* 0x000fe20007f3e0ff */
[----:B------:R-:W-:Y:S02]  /*0b10*/  UISETP.NE.AND UP0, UPT, UR4, URZ, UPT ;  /* 0x000000ff0400728c */ /* 0x000fe4000bf05270 */
[----:B------:R-:W-:Y:S01]  /*0b20*/  IMAD.X R9, RZ, RZ, R9, P0 ;  /* 0x000000ffff097224 */ /* 0x000fe200000e0609 */
[----:B------:R-:W-:Y:S01]  /*0b30*/  IADD3.X R7, PT, PT, RZ, R7, RZ, P1, !PT ;  /* 0x00000007ff077210 */ /* 0x000fe20000ffe4ff */
[----:B--2---:R-:W-:-:S05]  /*0b40*/  DFMA R10, R2, R4, R10 ;  /* 0x00000004020a722b */ /* 0x004fca000000000a */
[----:B------:R-:W-:Y:S06]  /*0b50*/  BRA.U UP0, `(.L_x_6) ;  /* 0xfffffffd00c87547 */ /* 0x000fec000b83ffff */
.L_x_1:
[----:B------:R-:W0:Y:S02]  /*0b60*/  LDC.64 R2, c[0x0][0x390] ;  /* 0x0000e400ff027b82 */ /* 0x000e240000000a00 */
[----:B0-----:R-:W-:-:S05]  /*0b70*/  IMAD.WIDE.U32 R2, R0, 0x8, R2 ;  /* 0x0000000800027825 */ /* 0x001fca00078e0002 */
[----:B------:R-:W-:Y:S01]  /*0b80*/  STG.E.64 desc[UR10][R2.64], R10 ;  /* 0x0000000a02007986 */ /* 0x000fe2000c101b0a */
[----:B------:R-:W-:Y:S05]  /*0b90*/  EXIT ;  /* 0x000000000000794d */ /* 0x000fea0003800000 */
.L_x_7:
        /* <DEDUP_REMOVED lines=14> */
.L_x_9:


//--------------------- .nv.shared._Z7goodMVMPdS_S_i --------------------------
	.section	.nv.shared._Z7goodMVMPdS_S_i,"aw",@nobits
	.sectionflags	@""
	.align	8
.nv.shared._Z7goodMVMPdS_S_i:
	.zero		33856


//--------------------- .nv.shared.reserved.0     --------------------------
	.section	.nv.shared.reserved.0,"aw",@nobits
	.weak		__nv_reservedSMEM_offset_0_alias
	.size		__nv_reservedSMEM_offset_0_alias, 0, 64
	.other		__nv_reservedSMEM_offset_0_alias,@"STO_CUDA_RESERVED_SHARED STV_DEFAULT"
__nv_reservedSMEM_offset_0_alias:
	.zero		0
	.zero		64


//--------------------- .nv.constant0._Z7goodMVMPdS_S_i --------------------------
	.section	.nv.constant0._Z7goodMVMPdS_S_i,"a",@progbits
	.sectionflags	@""
	.align	4
.nv.constant0._Z7goodMVMPdS_S_i:
	.zero		924


//--------------------- .nv.constant0._Z7naivMVMPdS_S_i --------------------------
	.section	.nv.constant0._Z7naivMVMPdS_S_i,"a",@progbits
	.sectionflags	@""
	.align	4
.nv.constant0._Z7naivMVMPdS_S_i:
	.zero		924


//--------------------- SYMBOLS --------------------------

	.type		.nv.reservedSmem.offset0,@object
	.size		.nv.reservedSmem.offset0,0x4
	.type		.nv.reservedSmem.cap,@object
	.size		.nv.reservedSmem.cap,0x4
